	.headerflags	@"EF_CUDA_TEXMODE_UNIFIED EF_CUDA_64BIT_ADDRESS EF_CUDA_ACCELERATORS EF_CUDA_SM90 EF_CUDA_VIRTUAL_SM(EF_CUDA_SM90)"
	.elftype	@"ET_EXEC"


//--------------------- .nv.info                  --------------------------
	.section	.nv.info,"",@"SHT_CUDA_INFO"
	.align	4


	//----- nvinfo : EIATTR_REGCOUNT
	.align		4
        /*0000*/ 	.byte	0x04, 0x2f
        /*0002*/ 	.short	(.L_1 - .L_0)
	.align		4
.L_0:
        /*0004*/ 	.word	index@(triton_poi_fused_cat_4)
        /*0008*/ 	.word	0x0000000e


	//----- nvinfo : EIATTR_MIN_STACK_SIZE
	.align		4
.L_1:
        /*000c*/ 	.byte	0x04, 0x12
        /*000e*/ 	.short	(.L_3 - .L_2)
	.align		4
.L_2:
        /*0010*/ 	.word	index@(triton_poi_fused_cat_4)
        /*0014*/ 	.word	0x00000000


	//----- nvinfo : EIATTR_FRAME_SIZE
	.align		4
.L_3:
        /*0018*/ 	.byte	0x04, 0x11
        /*001a*/ 	.short	(.L_5 - .L_4)
	.align		4
.L_4:
        /*001c*/ 	.word	index@(triton_poi_fused_cat_4)
        /*0020*/ 	.word	0x00000000


	//----- nvinfo : EIATTR_MIN_STACK_SIZE
	.align		4
.L_5:
        /*0024*/ 	.byte	0x04, 0x12
        /*0026*/ 	.short	(.L_7 - .L_6)
	.align		4
.L_6:
        /*0028*/ 	.word	index@(triton_poi_fused_cat_4)
        /*002c*/ 	.word	0x00000000
.L_7:


//--------------------- .nv.info.triton_poi_fused_cat_4 --------------------------
	.section	.nv.info.triton_poi_fused_cat_4,"",@"SHT_CUDA_INFO"
	.sectionflags	@""
	.align	4


	//----- nvinfo : EIATTR_CUDA_API_VERSION
	.align		4
        /*0000*/ 	.byte	0x04, 0x37
        /*0002*/ 	.short	(.L_9 - .L_8)
.L_8:
        /*0004*/ 	.word	0x0000007c


	//----- nvinfo : EIATTR_KPARAM_INFO
	.align		4
.L_9:
        /*0008*/ 	.byte	0x04, 0x17
        /*000a*/ 	.short	(.L_11 - .L_10)
.L_10:
        /*000c*/ 	.word	0x00000000
        /*0010*/ 	.short	0x0003
        /*0012*/ 	.short	0x0018
        /*0014*/ 	.byte	0x00, 0xf0, 0x11, 0x00


	//----- nvinfo : EIATTR_KPARAM_INFO
	.align		4
.L_11:
        /*0018*/ 	.byte	0x04, 0x17
        /*001a*/ 	.short	(.L_13 - .L_12)
.L_12:
        /*001c*/ 	.word	0x00000000
        /*0020*/ 	.short	0x0002
        /*0022*/ 	.short	0x0010
        /*0024*/ 	.byte	0x00, 0xf4, 0x21, 0x00


	//----- nvinfo : EIATTR_KPARAM_INFO
	.align		4
.L_13:
        /*0028*/ 	.byte	0x04, 0x17
        /*002a*/ 	.short	(.L_15 - .L_14)
.L_14:
        /*002c*/ 	.word	0x00000000
        /*0030*/ 	.short	0x0001
        /*0032*/ 	.short	0x0008
        /*0034*/ 	.byte	0x00, 0xf4, 0x21, 0x00


	//----- nvinfo : EIATTR_KPARAM_INFO
	.align		4
.L_15:
        /*0038*/ 	.byte	0x04, 0x17
        /*003a*/ 	.short	(.L_17 - .L_16)
.L_16:
        /*003c*/ 	.word	0x00000000
        /*0040*/ 	.short	0x0000
        /*0042*/ 	.short	0x0000
        /*0044*/ 	.byte	0x00, 0xf4, 0x21, 0x00


	//----- nvinfo : EIATTR_SPARSE_MMA_MASK
	.align		4
.L_17:
        /*0048*/ 	.byte	0x03, 0x50
        /*004a*/ 	.short	0x0000


	//----- nvinfo : EIATTR_MAXREG_COUNT
	.align		4
        /*004c*/ 	.byte	0x03, 0x1b
        /*004e*/ 	.short	0x00ff


	//----- nvinfo : EIATTR_EXIT_INSTR_OFFSETS
	.align		4
        /*0050*/ 	.byte	0x04, 0x1c
        /*0052*/ 	.short	(.L_19 - .L_18)


	//   ....[0]....
.L_18:
        /*0054*/ 	.word	0x00000300


	//   ....[1]....
        /*0058*/ 	.word	0x00000320


	//----- nvinfo : EIATTR_REQNTID
	.align		4
.L_19:
        /*005c*/ 	.byte	0x04, 0x10
        /*005e*/ 	.short	(.L_21 - .L_20)
.L_20:
        /*0060*/ 	.word	0x00000080
        /*0064*/ 	.word	0x00000001
        /*0068*/ 	.word	0x00000001


	//----- nvinfo : EIATTR_CBANK_PARAM_SIZE
	.align		4
.L_21:
        /*006c*/ 	.byte	0x03, 0x19
        /*006e*/ 	.short	0x001c


	//----- nvinfo : EIATTR_PARAM_CBANK
	.align		4
        /*0070*/ 	.byte	0x04, 0x0a
        /*0072*/ 	.short	(.L_23 - .L_22)
	.align		4
.L_22:
        /*0074*/ 	.word	index@(.nv.constant0.triton_poi_fused_cat_4)
        /*0078*/ 	.short	0x0210
        /*007a*/ 	.short	0x001c


	//----- nvinfo : EIATTR_SW_WAR
	.align		4
.L_23:
        /*007c*/ 	.byte	0x04, 0x36
        /*007e*/ 	.short	(.L_25 - .L_24)
.L_24:
        /*0080*/ 	.word	0x00000008
.L_25:


//--------------------- .nv.callgraph             --------------------------
	.section	.nv.callgraph,"",@"SHT_CUDA_CALLGRAPH"
	.align	4
	.sectionentsize	8
	.align		4
        /*0000*/ 	.word	0x00000000
	.align		4
        /*0004*/ 	.word	0xffffffff
	.align		4
        /*0008*/ 	.word	0x00000000
	.align		4
        /*000c*/ 	.word	0xfffffffe
	.align		4
        /*0010*/ 	.word	0x00000000
	.align		4
        /*0014*/ 	.word	0xfffffffd
	.align		4
        /*0018*/ 	.word	0x00000000
	.align		4
        /*001c*/ 	.word	0xfffffffc


//--------------------- .text.triton_poi_fused_cat_4 --------------------------
	.section	.text.triton_poi_fused_cat_4,"ax",@progbits
	.align	128
        .global         triton_poi_fused_cat_4
        .type           triton_poi_fused_cat_4,@function
        .size           triton_poi_fused_cat_4,(.L_x_1 - triton_poi_fused_cat_4)
        .other          triton_poi_fused_cat_4,@"STO_CUDA_ENTRY STV_DEFAULT"
triton_poi_fused_cat_4:
.text.triton_poi_fused_cat_4:
[----:B------:R-:W0:Y:S02]  /*0000*/  LDC R1, c[0x0][0x28] ;  /* 0x00000a00ff017b82 */ /* 0x000e240000000800 */
[----:B------:R-:W1:Y:S01]  /*0010*/  S2R R2, SR_TID.X ;  /* 0x0000000000027919 */ /* 0x000e620000002100 */
[----:B------:R-:W-:Y:S01]  /*0020*/  IMAD.MOV.U32 R6, RZ, RZ, RZ ;  /* 0x000000ffff067224 */ /* 0x000fe200078e00ff */
[----:B------:R-:W2:Y:S01]  /*0030*/  LDC.64 R4, c[0x0][0x210] ;  /* 0x00008400ff047b82 */ /* 0x000ea20000000a00 */
[----:B------:R-:W-:Y:S01]  /*0040*/  ULDC.64 UR4, c[0x0][0x208] ;  /* 0x0000820000047ab9 */ /* 0x000fe20000000a00 */
[----:B------:R-:W3:Y:S01]  /*0050*/  S2R R3, SR_CTAID.X ;  /* 0x0000000000037919 */ /* 0x000ee20000002500 */
[----:B------:R-:W-:Y:S01]  /*0060*/  ULDC.64 UR6, c[0x0][0x218] ;  /* 0x0000860000067ab9 */ /* 0x000fe20000000a00 */
[----:B-1----:R-:W-:-:S05]  /*0070*/  LOP3.LUT R2, R2, 0x7f, RZ, 0xc0, !PT ;  /* 0x0000007f02027812 */ /* 0x002fca00078ec0ff */
[----:B---3--:R-:W-:-:S05]  /*0080*/  IMAD R3, R3, 0x80, R2 ;  /* 0x0000008003037824 */ /* 0x008fca00078e0202 */
[----:B------:R-:W-:-:S04]  /*0090*/  SHF.R.S32.HI R2, RZ, 0x1f, R3 ;  /* 0x0000001fff027819 */ /* 0x000fc80000011403 */
[----:B------:R-:W-:Y:S01]  /*00a0*/  LEA.HI R0, R2, R3, RZ, 0x4 ;  /* 0x0000000302007211 */ /* 0x000fe200078f20ff */
[----:B------:R-:W-:-:S03]  /*00b0*/  IMAD.MOV.U32 R2, RZ, RZ, RZ ;  /* 0x000000ffff027224 */ /* 0x000fc600078e00ff */
[----:B------:R-:W-:Y:S01]  /*00c0*/  SHF.R.S32.HI R7, RZ, 0x4, R0 ;  /* 0x00000004ff077819 */ /* 0x000fe20000011400 */
[----:B------:R-:W-:-:S04]  /*00d0*/  IMAD.HI R2, R3, -0x47e8fd1f, R2 ;  /* 0xb81702e103027827 */ /* 0x000fc800078e0202 */
[----:B------:R-:W-:Y:S01]  /*00e0*/  IMAD.HI R6, R7, -0x47e8fd1f, R6 ;  /* 0xb81702e107067827 */ /* 0x000fe200078e0206 */
[----:B------:R-:W-:-:S04]  /*00f0*/  SHF.R.U32.HI R11, RZ, 0x1f, R2 ;  /* 0x0000001fff0b7819 */ /* 0x000fc80000011602 */
[----:B------:R-:W-:Y:S02]  /*0100*/  SHF.R.U32.HI R9, RZ, 0x1f, R6 ;  /* 0x0000001fff097819 */ /* 0x000fe40000011606 */
[----:B------:R-:W-:Y:S02]  /*0110*/  LEA.HI.SX32 R11, R2, R11, 0x14 ;  /* 0x0000000b020b7211 */ /* 0x000fe400078fa2ff */
[----:B------:R-:W-:-:S03]  /*0120*/  LEA.HI.SX32 R9, R6, R9, 0x18 ;  /* 0x0000000906097211 */ /* 0x000fc600078fc2ff */
[----:B------:R-:W-:Y:S02]  /*0130*/  IMAD R2, R11, -0x1640, R3 ;  /* 0xffffe9c00b027824 */ /* 0x000fe400078e0203 */
[----:B------:R-:W-:Y:S02]  /*0140*/  IMAD R9, R9, -0x164, R7 ;  /* 0xfffffe9c09097824 */ /* 0x000fe400078e0207 */
[----:B------:R-:W-:Y:S01]  /*0150*/  IMAD R7, R11, 0x600, R2 ;  /* 0x000006000b077824 */ /* 0x000fe200078e0202 */
[----:B------:R-:W-:Y:S01]  /*0160*/  LOP3.LUT R2, R0, 0xfffffff0, RZ, 0xc0, !PT ;  /* 0xfffffff000027812 */ /* 0x000fe200078ec0ff */
[----:B------:R-:W-:Y:S01]  /*0170*/  IMAD.MOV.U32 R0, RZ, RZ, RZ ;  /* 0x000000ffff007224 */ /* 0x000fe200078e00ff */
[----:B------:R-:W-:Y:S01]  /*0180*/  ISETP.GE.AND P1, PT, R9, 0x60, PT ;  /* 0x000000600900780c */ /* 0x000fe20003f26270 */
[----:B--2---:R-:W-:-:S03]  /*0190*/  IMAD.WIDE R4, R7, 0x4, R4 ;  /* 0x0000000407047825 */ /* 0x004fc600078e0204 */
[C---:B------:R-:W-:Y:S01]  /*01a0*/  ISETP.LT.AND P3, PT, R3.reuse, 0x5900, !P1 ;  /* 0x000059000300780c */ /* 0x040fe20004f61270 */
[----:B------:R-:W-:Y:S02]  /*01b0*/  IMAD.IADD R2, R3, 0x1, -R2 ;  /* 0x0000000103027824 */ /* 0x000fe400078e0a02 */
[----:B------:R-:W-:Y:S02]  /*01c0*/  IMAD R11, R11, 0x1040, RZ ;  /* 0x000010400b0b7824 */ /* 0x000fe400078e02ff */
[----:B------:R-:W-:Y:S01]  /*01d0*/  IMAD.SHL.U32 R7, R9, 0x10, RZ ;  /* 0x0000001009077824 */ /* 0x000fe200078e00ff */
[----:B------:R-:W-:Y:S02]  /*01e0*/  ISETP.GE.AND P0, PT, R3, 0x5900, PT ;  /* 0x000059000300780c */ /* 0x000fe40003f06270 */
[----:B------:R-:W-:Y:S02]  /*01f0*/  SHF.R.S32.HI R6, RZ, 0x1f, R2 ;  /* 0x0000001fff067819 */ /* 0x000fe40000011402 */
[----:B------:R-:W-:-:S03]  /*0200*/  IADD3 R8, P4, P5, R7, R2, R11 ;  /* 0x0000000207087210 */ /* 0x000fc60007d9e00b */
[----:B------:R1:W2:Y:S01]  /*0210*/  @P3 LDG.E R0, desc[UR4][R4.64] ;  /* 0x0000000404003981 */ /* 0x0002a2000c1e1900 */
[----:B------:R-:W-:Y:S02]  /*0220*/  SHF.R.S32.HI R2, RZ, 0x1f, R11 ;  /* 0x0000001fff027819 */ /* 0x000fe4000001140b */
[----:B------:R-:W-:Y:S02]  /*0230*/  SHF.R.S32.HI R7, RZ, 0x1f, R7 ;  /* 0x0000001fff077819 */ /* 0x000fe40000011407 */
[----:B------:R-:W-:Y:S02]  /*0240*/  ISETP.GT.AND P2, PT, R9, 0x5f, !P0 ;  /* 0x0000005f0900780c */ /* 0x000fe40004744270 */
[----:B------:R-:W-:Y:S02]  /*0250*/  IADD3.X R7, R7, R6, R2, P4, P5 ;  /* 0x0000000607077210 */ /* 0x000fe400027ea402 */
[C---:B------:R-:W-:Y:S01]  /*0260*/  LEA R6, P4, R8.reuse, UR6, 0x2 ;  /* 0x0000000608067c11 */ /* 0x040fe2000f8810ff */
[----:B-1----:R-:W1:Y:S03]  /*0270*/  LDC.64 R4, c[0x0][0x220] ;  /* 0x00008800ff047b82 */ /* 0x002e660000000a00 */
[----:B------:R-:W-:Y:S01]  /*0280*/  LEA.HI.X R7, R8, UR7, R7, 0x2, P4 ;  /* 0x0000000708077c11 */ /* 0x000fe2000a0f1407 */
[----:B------:R-:W-:-:S06]  /*0290*/  IMAD.MOV.U32 R8, RZ, RZ, RZ ;  /* 0x000000ffff087224 */ /* 0x000fcc00078e00ff */
[----:B------:R-:W3:Y:S01]  /*02a0*/  @P2 LDG.E R8, desc[UR4][R6.64+-0x1800] ;  /* 0xffe8000406082981 */ /* 0x000ee2000c1e1900 */
[----:B-1----:R-:W-:Y:S01]  /*02b0*/  IMAD.WIDE R2, R3, 0x4, R4 ;  /* 0x0000000403027825 */ /* 0x002fe200078e0204 */
[----:B--2---:R-:W-:-:S04]  /*02c0*/  SEL R9, R0, RZ, P3 ;  /* 0x000000ff00097207 */ /* 0x004fc80001800000 */
[----:B------:R-:W-:-:S13]  /*02d0*/  FSETP.GT.AND P3, PT, R9, RZ, PT ;  /* 0x000000ff0900720b */ /* 0x000fda0003f64000 */
[----:B------:R-:W-:Y:S01]  /*02e0*/  @!P3 FMUL R9, R9, 0.10000000149011611938 ;  /* 0x3dcccccd0909b820 */ /* 0x000fe20000400000 */
[----:B---3--:R-:W-:Y:S01]  /*02f0*/  @P1 SEL R9, R8, RZ, P2 ;  /* 0x000000ff08091207 */ /* 0x008fe20001000000 */
[----:B------:R-:W-:Y:S06]  /*0300*/  @P0 EXIT ;  /* 0x000000000000094d */ /* 0x000fec0003800000 */
[----:B------:R-:W-:Y:S01]  /*0310*/  STG.E desc[UR4][R2.64], R9 ;  /* 0x0000000902007986 */ /* 0x000fe2000c101904 */
[----:B------:R-:W-:Y:S05]  /*0320*/  EXIT ;  /* 0x000000000000794d */ /* 0x000fea0003800000 */
.L_x_0:
[----:B------:R-:W-:-:S00]  /*0330*/  BRA `(.L_x_0) ;  /* 0xfffffffc00fc7947 */ /* 0x000fc0000383ffff */
[----:B------:R-:W-:-:S00]  /*0340*/  NOP ;  /* 0x0000000000007918 */ /* 0x000fc00000000000 */
        /* <DEDUP_REMOVED lines=11> */
.L_x_1:


//--------------------- .nv.constant0.triton_poi_fused_cat_4 --------------------------
	.section	.nv.constant0.triton_poi_fused_cat_4,"a",@progbits
	.sectionflags	@""
	.align	4
.nv.constant0.triton_poi_fused_cat_4:
	.zero		556
